	.headerflags	@"EF_CUDA_TEXMODE_UNIFIED EF_CUDA_64BIT_ADDRESS EF_CUDA_ACCELERATORS EF_CUDA_SM90 EF_CUDA_VIRTUAL_SM(EF_CUDA_SM90)"
	.elftype	@"ET_EXEC"


//--------------------- .nv.info                  --------------------------
	.section	.nv.info,"",@"SHT_CUDA_INFO"
	.align	4


	//----- nvinfo : EIATTR_REGCOUNT
	.align		4
        /*0000*/ 	.byte	0x04, 0x2f
        /*0002*/ 	.short	(.L_1 - .L_0)
	.align		4
.L_0:
        /*0004*/ 	.word	index@(triton_poi_fused_7)
        /*0008*/ 	.word	0x00000020


	//----- nvinfo : EIATTR_MIN_STACK_SIZE
	.align		4
.L_1:
        /*000c*/ 	.byte	0x04, 0x12
        /*000e*/ 	.short	(.L_3 - .L_2)
	.align		4
.L_2:
        /*0010*/ 	.word	index@(triton_poi_fused_7)
        /*0014*/ 	.word	0x00000000


	//----- nvinfo : EIATTR_FRAME_SIZE
	.align		4
.L_3:
        /*0018*/ 	.byte	0x04, 0x11
        /*001a*/ 	.short	(.L_5 - .L_4)
	.align		4
.L_4:
        /*001c*/ 	.word	index@(triton_poi_fused_7)
        /*0020*/ 	.word	0x00000000


	//----- nvinfo : EIATTR_MIN_STACK_SIZE
	.align		4
.L_5:
        /*0024*/ 	.byte	0x04, 0x12
        /*0026*/ 	.short	(.L_7 - .L_6)
	.align		4
.L_6:
        /*0028*/ 	.word	index@(triton_poi_fused_7)
        /*002c*/ 	.word	0x00000000
.L_7:


//--------------------- .nv.info.triton_poi_fused_7 --------------------------
	.section	.nv.info.triton_poi_fused_7,"",@"SHT_CUDA_INFO"
	.sectionflags	@""
	.align	4


	//----- nvinfo : EIATTR_CUDA_API_VERSION
	.align		4
        /*0000*/ 	.byte	0x04, 0x37
        /*0002*/ 	.short	(.L_9 - .L_8)
.L_8:
        /*0004*/ 	.word	0x0000007c


	//----- nvinfo : EIATTR_KPARAM_INFO
	.align		4
.L_9:
        /*0008*/ 	.byte	0x04, 0x17
        /*000a*/ 	.short	(.L_11 - .L_10)
.L_10:
        /*000c*/ 	.word	0x00000000
        /*0010*/ 	.short	0x0003
        /*0012*/ 	.short	0x0014
        /*0014*/ 	.byte	0x00, 0xf0, 0x11, 0x00


	//----- nvinfo : EIATTR_KPARAM_INFO
	.align		4
.L_11:
        /*0018*/ 	.byte	0x04, 0x17
        /*001a*/ 	.short	(.L_13 - .L_12)
.L_12:
        /*001c*/ 	.word	0x00000000
        /*0020*/ 	.short	0x0002
        /*0022*/ 	.short	0x0010
        /*0024*/ 	.byte	0x00, 0xf0, 0x11, 0x00


	//----- nvinfo : EIATTR_KPARAM_INFO
	.align		4
.L_13:
        /*0028*/ 	.byte	0x04, 0x17
        /*002a*/ 	.short	(.L_15 - .L_14)
.L_14:
        /*002c*/ 	.word	0x00000000
        /*0030*/ 	.short	0x0001
        /*0032*/ 	.short	0x0008
        /*0034*/ 	.byte	0x00, 0xf4, 0x21, 0x00


	//----- nvinfo : EIATTR_KPARAM_INFO
	.align		4
.L_15:
        /*0038*/ 	.byte	0x04, 0x17
        /*003a*/ 	.short	(.L_17 - .L_16)
.L_16:
        /*003c*/ 	.word	0x00000000
        /*0040*/ 	.short	0x0000
        /*0042*/ 	.short	0x0000
        /*0044*/ 	.byte	0x00, 0xf4, 0x21, 0x00


	//----- nvinfo : EIATTR_SPARSE_MMA_MASK
	.align		4
.L_17:
        /*0048*/ 	.byte	0x03, 0x50
        /*004a*/ 	.short	0x0000


	//----- nvinfo : EIATTR_MAXREG_COUNT
	.align		4
        /*004c*/ 	.byte	0x03, 0x1b
        /*004e*/ 	.short	0x00ff


	//----- nvinfo : EIATTR_EXIT_INSTR_OFFSETS
	.align		4
        /*0050*/ 	.byte	0x04, 0x1c
        /*0052*/ 	.short	(.L_19 - .L_18)


	//   ....[0]....
.L_18:
        /*0054*/ 	.word	0x00000b70


	//   ....[1]....
        /*0058*/ 	.word	0x00000bc0


	//----- nvinfo : EIATTR_REQNTID
	.align		4
.L_19:
        /*005c*/ 	.byte	0x04, 0x10
        /*005e*/ 	.short	(.L_21 - .L_20)
.L_20:
        /*0060*/ 	.word	0x00000100
        /*0064*/ 	.word	0x00000001
        /*0068*/ 	.word	0x00000001


	//----- nvinfo : EIATTR_CBANK_PARAM_SIZE
	.align		4
.L_21:
        /*006c*/ 	.byte	0x03, 0x19
        /*006e*/ 	.short	0x0018


	//----- nvinfo : EIATTR_PARAM_CBANK
	.align		4
        /*0070*/ 	.byte	0x04, 0x0a
        /*0072*/ 	.short	(.L_23 - .L_22)
	.align		4
.L_22:
        /*0074*/ 	.word	index@(.nv.constant0.triton_poi_fused_7)
        /*0078*/ 	.short	0x0210
        /*007a*/ 	.short	0x0018


	//----- nvinfo : EIATTR_SW_WAR
	.align		4
.L_23:
        /*007c*/ 	.byte	0x04, 0x36
        /*007e*/ 	.short	(.L_25 - .L_24)
.L_24:
        /*0080*/ 	.word	0x00000008
.L_25:


//--------------------- .nv.callgraph             --------------------------
	.section	.nv.callgraph,"",@"SHT_CUDA_CALLGRAPH"
	.align	4
	.sectionentsize	8
	.align		4
        /*0000*/ 	.word	0x00000000
	.align		4
        /*0004*/ 	.word	0xffffffff
	.align		4
        /*0008*/ 	.word	0x00000000
	.align		4
        /*000c*/ 	.word	0xfffffffe
	.align		4
        /*0010*/ 	.word	0x00000000
	.align		4
        /*0014*/ 	.word	0xfffffffd
	.align		4
        /*0018*/ 	.word	0x00000000
	.align		4
        /*001c*/ 	.word	0xfffffffc


//--------------------- .text.triton_poi_fused_7  --------------------------
	.section	.text.triton_poi_fused_7,"ax",@progbits
	.sectionflags	@"SHF_BARRIERS=1"
	.align	128
        .global         triton_poi_fused_7
        .type           triton_poi_fused_7,@function
        .size           triton_poi_fused_7,(.L_x_1 - triton_poi_fused_7)
        .other          triton_poi_fused_7,@"STO_CUDA_ENTRY STV_DEFAULT"
triton_poi_fused_7:
.text.triton_poi_fused_7:
[----:B------:R-:W0:Y:S01]  /*0000*/  LDC R1, c[0x0][0x28] ;  /* 0x00000a00ff017b82 */ /* 0x000e220000000800 */
[----:B------:R-:W1:Y:S07]  /*0010*/  S2R R0, SR_TID.X ;  /* 0x0000000000007919 */ /* 0x000e6e0000002100 */
[----:B------:R-:W2:Y:S01]  /*0020*/  S2UR UR4, SR_CTAID.Y ;  /* 0x00000000000479c3 */ /* 0x000ea20000002600 */
[----:B------:R-:W-:Y:S01]  /*0030*/  IMAD.MOV.U32 R26, RZ, RZ, RZ ;  /* 0x000000ffff1a7224 */ /* 0x000fe200078e00ff */
[----:B------:R-:W-:Y:S01]  /*0040*/  ULDC.64 UR6, c[0x0][0x208] ;  /* 0x0000820000067ab9 */ /* 0x000fe20000000a00 */
[----:B------:R-:W2:Y:S01]  /*0050*/  S2R R3, SR_CTAID.Z ;  /* 0x0000000000037919 */ /* 0x000ea20000002700 */
[----:B------:R-:W3:Y:S04]  /*0060*/  S2R R7, SR_CTAID.X ;  /* 0x0000000000077919 */ /* 0x000ee80000002500 */
[----:B------:R-:W2:Y:S08]  /*0070*/  LDC R2, c[0x0][0x10] ;  /* 0x00000400ff027b82 */ /* 0x000eb00000000800 */
[----:B------:R-:W4:Y:S01]  /*0080*/  LDC.64 R12, c[0x0][0x210] ;  /* 0x00008400ff0c7b82 */ /* 0x000f220000000a00 */
[----:B-1----:R-:W-:Y:S01]  /*0090*/  SHF.R.U32.HI R28, RZ, 0x4, R0 ;  /* 0x00000004ff1c7819 */ /* 0x002fe20000011600 */
[----:B--2---:R-:W-:-:S03]  /*00a0*/  IMAD R3, R3, R2, UR4 ;  /* 0x0000000403037e24 */ /* 0x004fc6000f8e0202 */
[----:B------:R-:W-:Y:S01]  /*00b0*/  SGXT.U32 R28, R28, 0x4 ;  /* 0x000000041c1c781a */ /* 0x000fe20000000000 */
[----:B---3--:R-:W-:-:S03]  /*00c0*/  IMAD.SHL.U32 R7, R7, 0x10, RZ ;  /* 0x0000001007077824 */ /* 0x008fc600078e00ff */
[----:B------:R-:W-:Y:S02]  /*00d0*/  PRMT R27, R28, 0x6540, R3 ;  /* 0x000065401c1b7816 */ /* 0x000fe40000000003 */
[----:B------:R-:W-:Y:S02]  /*00e0*/  LOP3.LUT R4, R7, 0xf, R0, 0xf8, !PT ;  /* 0x0000000f07047812 */ /* 0x000fe400078ef800 */
[C---:B------:R-:W-:Y:S02]  /*00f0*/  LOP3.LUT R2, R27.reuse, 0x10, RZ, 0xfc, !PT ;  /* 0x000000101b027812 */ /* 0x040fe400078efcff */
[----:B------:R-:W-:Y:S01]  /*0100*/  ISETP.GE.AND P0, PT, R4, 0x9, PT ;  /* 0x000000090400780c */ /* 0x000fe20003f06270 */
[C---:B------:R-:W-:Y:S01]  /*0110*/  IMAD R4, R27.reuse, 0x9, R4 ;  /* 0x000000091b047824 */ /* 0x040fe200078e0204 */
[C---:B------:R-:W-:Y:S02]  /*0120*/  LOP3.LUT R5, R27.reuse, 0x20, RZ, 0xfc, !PT ;  /* 0x000000201b057812 */ /* 0x040fe400078efcff */
[----:B------:R-:W-:Y:S01]  /*0130*/  ISETP.LT.AND P4, PT, R2, 0x800000, !P0 ;  /* 0x008000000200780c */ /* 0x000fe20004781270 */
[----:B------:R-:W-:Y:S01]  /*0140*/  VIADD R9, R4, 0x90 ;  /* 0x0000009004097836 */ /* 0x000fe20000000000 */
[----:B------:R-:W-:-:S02]  /*0150*/  LOP3.LUT R2, R27, 0x40, RZ, 0xfc, !PT ;  /* 0x000000401b027812 */ /* 0x000fc400078efcff */
[----:B------:R-:W-:Y:S01]  /*0160*/  LOP3.LUT R6, R27, 0x30, RZ, 0xfc, !PT ;  /* 0x000000301b067812 */ /* 0x000fe200078efcff */
[----:B----4-:R-:W-:Y:S01]  /*0170*/  IMAD.WIDE R8, R9, 0x4, R12 ;  /* 0x0000000409087825 */ /* 0x010fe200078e020c */
[----:B------:R-:W-:Y:S02]  /*0180*/  ISETP.LT.AND P6, PT, R2, 0x800000, !P0 ;  /* 0x008000000200780c */ /* 0x000fe400047c1270 */
[----:B------:R-:W-:Y:S02]  /*0190*/  ISETP.LT.AND P2, PT, R5, 0x800000, !P0 ;  /* 0x008000000500780c */ /* 0x000fe40004741270 */
[----:B------:R-:W-:Y:S01]  /*01a0*/  LOP3.LUT R2, R27, 0x50, RZ, 0xfc, !PT ;  /* 0x000000501b027812 */ /* 0x000fe200078efcff */
[----:B------:R-:W-:Y:S01]  /*01b0*/  VIADD R15, R4, 0x120 ;  /* 0x00000120040f7836 */ /* 0x000fe20000000000 */
[----:B------:R-:W-:Y:S02]  /*01c0*/  ISETP.LT.AND P3, PT, R6, 0x800000, !P0 ;  /* 0x008000000600780c */ /* 0x000fe40004761270 */
[----:B------:R-:W-:-:S02]  /*01d0*/  CS2R R24, SRZ ;  /* 0x0000000000187805 */ /* 0x000fc4000001ff00 */
[----:B------:R-:W-:Y:S01]  /*01e0*/  ISETP.LT.AND P5, PT, R2, 0x800000, !P0 ;  /* 0x008000000200780c */ /* 0x000fe200047a1270 */
[----:B------:R-:W2:Y:S01]  /*01f0*/  @P4 LDG.E.EL R26, desc[UR6][R8.64] ;  /* 0x00000006081a4981 */ /* 0x000ea2000c2e1900 */
[C---:B------:R-:W-:Y:S01]  /*0200*/  LOP3.LUT R2, R27.reuse, 0x70, RZ, 0xfc, !PT ;  /* 0x000000701b027812 */ /* 0x040fe200078efcff */
[----:B------:R-:W-:Y:S01]  /*0210*/  VIADD R17, R4, 0x1b0 ;  /* 0x000001b004117836 */ /* 0x000fe20000000000 */
[----:B------:R-:W-:Y:S01]  /*0220*/  LOP3.LUT R5, R27, 0x60, RZ, 0xfc, !PT ;  /* 0x000000601b057812 */ /* 0x000fe200078efcff */
[----:B------:R-:W-:Y:S01]  /*0230*/  IMAD.WIDE R14, R15, 0x4, R12 ;  /* 0x000000040f0e7825 */ /* 0x000fe200078e020c */
[----:B------:R-:W-:Y:S02]  /*0240*/  ISETP.LT.AND P4, PT, R2, 0x800000, !P0 ;  /* 0x008000000200780c */ /* 0x000fe40004781270 */
[----:B------:R-:W-:Y:S01]  /*0250*/  LOP3.LUT R2, R27, 0x80, RZ, 0xfc, !PT ;  /* 0x000000801b027812 */ /* 0x000fe200078efcff */
[----:B------:R-:W-:Y:S01]  /*0260*/  VIADD R19, R4, 0x240 ;  /* 0x0000024004137836 */ /* 0x000fe20000000000 */
[----:B------:R-:W-:-:S02]  /*0270*/  ISETP.LT.AND P1, PT, R5, 0x800000, !P0 ;  /* 0x008000000500780c */ /* 0x000fc40004721270 */
[----:B------:R-:W-:Y:S01]  /*0280*/  CS2R R10, SRZ ;  /* 0x00000000000a7805 */ /* 0x000fe2000001ff00 */
[--C-:B------:R-:W-:Y:S01]  /*0290*/  IMAD.WIDE R16, R17, 0x4, R12.reuse ;  /* 0x0000000411107825 */ /* 0x100fe200078e020c */
[----:B------:R1:W3:Y:S01]  /*02a0*/  @P2 LDG.E.EL R25, desc[UR6][R14.64] ;  /* 0x000000060e192981 */ /* 0x0002e2000c2e1900 */
[----:B------:R-:W-:Y:S02]  /*02b0*/  LOP3.LUT R5, R27, 0x90, RZ, 0xfc, !PT ;  /* 0x000000901b057812 */ /* 0x000fe400078efcff */
[--C-:B------:R-:W-:Y:S01]  /*02c0*/  IMAD.WIDE R18, R19, 0x4, R12.reuse ;  /* 0x0000000413127825 */ /* 0x100fe200078e020c */
[----:B------:R-:W-:Y:S01]  /*02d0*/  ISETP.LT.AND P2, PT, R2, 0x800000, !P0 ;  /* 0x008000000200780c */ /* 0x000fe20004741270 */
[----:B------:R4:W5:Y:S02]  /*02e0*/  @P3 LDG.E.EL R24, desc[UR6][R16.64] ;  /* 0x0000000610183981 */ /* 0x000964000c2e1900 */
[C---:B------:R-:W-:Y:S01]  /*02f0*/  VIADD R21, R4.reuse, 0x2d0 ;  /* 0x000002d004157836 */ /* 0x040fe20000000000 */
[----:B------:R-:W-:Y:S01]  /*0300*/  LOP3.LUT R2, R27, 0xa0, RZ, 0xfc, !PT ;  /* 0x000000a01b027812 */ /* 0x000fe200078efcff */
[C---:B------:R-:W-:Y:S01]  /*0310*/  VIADD R23, R4.reuse, 0x360 ;  /* 0x0000036004177836 */ /* 0x040fe20000000000 */
[----:B------:R-:W-:Y:S01]  /*0320*/  ISETP.LT.AND P3, PT, R5, 0x800000, !P0 ;  /* 0x008000000500780c */ /* 0x000fe20004761270 */
[----:B------:R-:W-:Y:S01]  /*0330*/  VIADD R29, R4, 0x3f0 ;  /* 0x000003f0041d7836 */ /* 0x000fe20000000000 */
[----:B------:R4:W5:Y:S01]  /*0340*/  @P6 LDG.E.EL R11, desc[UR6][R18.64] ;  /* 0x00000006120b6981 */ /* 0x000962000c2e1900 */
[----:B-1----:R-:W-:Y:S01]  /*0350*/  IMAD.WIDE R14, R21, 0x4, R12 ;  /* 0x00000004150e7825 */ /* 0x002fe200078e020c */
[----:B------:R-:W-:-:S02]  /*0360*/  ISETP.LT.AND P6, PT, R2, 0x800000, !P0 ;  /* 0x008000000200780c */ /* 0x000fc400047c1270 */
[----:B------:R-:W-:Y:S01]  /*0370*/  CS2R R8, SRZ ;  /* 0x0000000000087805 */ /* 0x000fe2000001ff00 */
[----:B------:R-:W-:Y:S01]  /*0380*/  IMAD.MOV.U32 R5, RZ, RZ, RZ ;  /* 0x000000ffff057224 */ /* 0x000fe200078e00ff */
[----:B------:R-:W-:Y:S01]  /*0390*/  LOP3.LUT R6, R27, 0xb0, RZ, 0xfc, !PT ;  /* 0x000000b01b067812 */ /* 0x000fe200078efcff */
[----:B------:R-:W-:Y:S01]  /*03a0*/  VIADD R21, R4, 0x480 ;  /* 0x0000048004157836 */ /* 0x000fe20000000000 */
[----:B------:R1:W5:Y:S01]  /*03b0*/  @P5 LDG.E.EL R10, desc[UR6][R14.64] ;  /* 0x000000060e0a5981 */ /* 0x000362000c2e1900 */
[----:B----4-:R-:W-:Y:S01]  /*03c0*/  IMAD.WIDE R16, R23, 0x4, R12 ;  /* 0x0000000417107825 */ /* 0x010fe200078e020c */
[----:B------:R-:W-:-:S03]  /*03d0*/  LOP3.LUT R20, R27, 0xc0, RZ, 0xfc, !PT ;  /* 0x000000c01b147812 */ /* 0x000fc600078efcff */
[--C-:B0-----:R-:W-:Y:S01]  /*03e0*/  IMAD.WIDE R18, R29, 0x4, R12.reuse ;  /* 0x000000041d127825 */ /* 0x101fe200078e020c */
[----:B------:R-:W-:Y:S01]  /*03f0*/  ISETP.LT.AND P5, PT, R6, 0x800000, !P0 ;  /* 0x008000000600780c */ /* 0x000fe200047a1270 */
[----:B------:R-:W4:Y:S02]  /*0400*/  @P1 LDG.E.EL R5, desc[UR6][R16.64] ;  /* 0x0000000610051981 */ /* 0x000f24000c2e1900 */
[----:B------:R-:W-:Y:S02]  /*0410*/  VIADD R29, R4, 0x5a0 ;  /* 0x000005a0041d7836 */ /* 0x000fe40000000000 */
[--C-:B-1----:R-:W-:Y:S01]  /*0420*/  IMAD.WIDE R14, R21, 0x4, R12.reuse ;  /* 0x00000004150e7825 */ /* 0x102fe200078e020c */
[----:B------:R0:W4:Y:S01]  /*0430*/  @P4 LDG.E.EL R9, desc[UR6][R18.64] ;  /* 0x0000000612094981 */ /* 0x000122000c2e1900 */
[----:B------:R-:W-:Y:S02]  /*0440*/  ISETP.LT.AND P1, PT, R20, 0x800000, !P0 ;  /* 0x008000001400780c */ /* 0x000fe40004721270 */
[----:B------:R-:W-:Y:S01]  /*0450*/  IMAD.MOV.U32 R6, RZ, RZ, RZ ;  /* 0x000000ffff067224 */ /* 0x000fe200078e00ff */
[----:B------:R1:W4:Y:S01]  /*0460*/  @P2 LDG.E.EL R8, desc[UR6][R14.64] ;  /* 0x000000060e082981 */ /* 0x000322000c2e1900 */
[----:B------:R-:W-:Y:S01]  /*0470*/  VIADD R23, R4, 0x510 ;  /* 0x0000051004177836 */ /* 0x000fe20000000000 */
[----:B------:R-:W-:Y:S01]  /*0480*/  ISETP.LT.AND P4, PT, R27, 0x800000, !P0 ;  /* 0x008000001b00780c */ /* 0x000fe20004781270 */
[----:B0-----:R-:W-:Y:S01]  /*0490*/  IMAD.WIDE R18, R29, 0x4, R12 ;  /* 0x000000041d127825 */ /* 0x001fe200078e020c */
[----:B-1----:R-:W-:-:S03]  /*04a0*/  LOP3.LUT R14, R27, 0xd0, RZ, 0xfc, !PT ;  /* 0x000000d01b0e7812 */ /* 0x002fc600078efcff */
[----:B------:R-:W-:Y:S01]  /*04b0*/  VIADD R15, R4, 0x6c0 ;  /* 0x000006c0040f7836 */ /* 0x000fe20000000000 */
[----:B------:R0:W4:Y:S01]  /*04c0*/  @P6 LDG.E.EL R6, desc[UR6][R18.64] ;  /* 0x0000000612066981 */ /* 0x000122000c2e1900 */
[----:B------:R-:W-:Y:S01]  /*04d0*/  IMAD.MOV.U32 R2, RZ, RZ, RZ ;  /* 0x000000ffff027224 */ /* 0x000fe200078e00ff */
[----:B------:R-:W-:Y:S01]  /*04e0*/  ISETP.LT.AND P2, PT, R14, 0x800000, !P0 ;  /* 0x008000000e00780c */ /* 0x000fe20004741270 */
[----:B------:R-:W-:-:S04]  /*04f0*/  IMAD.WIDE R16, R23, 0x4, R12 ;  /* 0x0000000417107825 */ /* 0x000fc800078e020c */
[--C-:B------:R-:W-:Y:S01]  /*0500*/  IMAD.WIDE R14, R15, 0x4, R12.reuse ;  /* 0x000000040f0e7825 */ /* 0x100fe200078e020c */
[----:B------:R1:W4:Y:S01]  /*0510*/  @P3 LDG.E.EL R2, desc[UR6][R16.64] ;  /* 0x0000000610023981 */ /* 0x000322000c2e1900 */
[----:B0-----:R-:W-:Y:S02]  /*0520*/  CS2R R18, SRZ ;  /* 0x0000000000127805 */ /* 0x001fe4000001ff00 */
[C---:B------:R-:W-:Y:S02]  /*0530*/  VIADD R23, R4.reuse, 0x630 ;  /* 0x0000063004177836 */ /* 0x040fe40000000000 */
[----:B------:R-:W-:Y:S02]  /*0540*/  IMAD.MOV.U32 R29, RZ, RZ, RZ ;  /* 0x000000ffff1d7224 */ /* 0x000fe400078e00ff */
[----:B------:R-:W-:Y:S01]  /*0550*/  IMAD.WIDE R20, R4, 0x4, R12 ;  /* 0x0000000404147825 */ /* 0x000fe200078e020c */
[----:B------:R0:W4:Y:S01]  /*0560*/  @P1 LDG.E.EL R19, desc[UR6][R14.64] ;  /* 0x000000060e131981 */ /* 0x000122000c2e1900 */
[----:B-1----:R-:W-:-:S02]  /*0570*/  LOP3.LUT R16, R27, 0xe0, RZ, 0xfc, !PT ;  /* 0x000000e01b107812 */ /* 0x002fc400078efcff */
[----:B------:R-:W-:Y:S01]  /*0580*/  IMAD.WIDE R22, R23, 0x4, R12 ;  /* 0x0000000417167825 */ /* 0x000fe200078e020c */
[----:B------:R1:W4:Y:S01]  /*0590*/  @P4 LDG.E.EL R29, desc[UR6][R20.64] ;  /* 0x00000006141d4981 */ /* 0x000322000c2e1900 */
[----:B------:R-:W-:Y:S02]  /*05a0*/  ISETP.LT.AND P3, PT, R16, 0x800000, !P0 ;  /* 0x008000001000780c */ /* 0x000fe40004761270 */
[----:B------:R-:W-:Y:S01]  /*05b0*/  VIADD R17, R4, 0x750 ;  /* 0x0000075004117836 */ /* 0x000fe20000000000 */
[----:B------:R1:W4:Y:S01]  /*05c0*/  @P5 LDG.E.EL R18, desc[UR6][R22.64] ;  /* 0x0000000616125981 */ /* 0x000322000c2e1900 */
[----:B0-----:R-:W-:-:S04]  /*05d0*/  LOP3.LUT R14, R27, 0xf0, RZ, 0xfc, !PT ;  /* 0x000000f01b0e7812 */ /* 0x001fc800078efcff */
[----:B------:R-:W-:Y:S01]  /*05e0*/  ISETP.LT.AND P0, PT, R14, 0x800000, !P0 ;  /* 0x008000000e00780c */ /* 0x000fe20004701270 */
[C---:B-1----:R-:W-:Y:S02]  /*05f0*/  VIADD R21, R4.reuse, 0x7e0 ;  /* 0x000007e004157836 */ /* 0x042fe40000000000 */
[----:B------:R-:W-:Y:S02]  /*0600*/  VIADD R23, R4, 0x870 ;  /* 0x0000087004177836 */ /* 0x000fe40000000000 */
[----:B------:R-:W-:-:S04]  /*0610*/  IMAD.WIDE R16, R17, 0x4, R12 ;  /* 0x0000000411107825 */ /* 0x000fc800078e020c */
[----:B------:R-:W-:-:S04]  /*0620*/  IMAD.WIDE R20, R21, 0x4, R12 ;  /* 0x0000000415147825 */ /* 0x000fc800078e020c */
[----:B------:R-:W-:Y:S01]  /*0630*/  IMAD.WIDE R12, R23, 0x4, R12 ;  /* 0x00000004170c7825 */ /* 0x000fe200078e020c */
[----:B------:R-:W-:-:S03]  /*0640*/  CS2R R22, SRZ ;  /* 0x0000000000167805 */ /* 0x000fc6000001ff00 */
[----:B------:R-:W-:-:S03]  /*0650*/  IMAD.MOV.U32 R27, RZ, RZ, RZ ;  /* 0x000000ffff1b7224 */ /* 0x000fc600078e00ff */
[----:B------:R-:W4:Y:S04]  /*0660*/  @P3 LDG.E.EL R22, desc[UR6][R20.64] ;  /* 0x0000000614163981 */ /* 0x000f28000c2e1900 */
[----:B------:R-:W4:Y:S04]  /*0670*/  @P2 LDG.E.EL R27, desc[UR6][R16.64] ;  /* 0x00000006101b2981 */ /* 0x000f28000c2e1900 */
[----:B------:R0:W4:Y:S01]  /*0680*/  @P0 LDG.E.EL R23, desc[UR6][R12.64] ;  /* 0x000000060c170981 */ /* 0x000122000c2e1900 */
[----:B------:R-:W1:Y:S01]  /*0690*/  S2R R4, SR_TID.X ;  /* 0x0000000000047919 */ /* 0x000e620000002100 */
[----:B------:R-:W1:Y:S01]  /*06a0*/  S2UR UR5, SR_CgaCtaId ;  /* 0x00000000000579c3 */ /* 0x000e620000008800 */
[----:B------:R-:W-:Y:S01]  /*06b0*/  UMOV UR4, 0x400 ;  /* 0x0000040000047882 */ /* 0x000fe20000000000 */
[----:B0-----:R-:W-:-:S02]  /*06c0*/  IMAD.SHL.U32 R12, R0, 0x4, RZ ;  /* 0x00000004000c7824 */ /* 0x001fc400078e00ff */
[----:B-1----:R-:W-:-:S05]  /*06d0*/  IMAD.SHL.U32 R4, R4, 0x100, RZ ;  /* 0x0000010004047824 */ /* 0x002fca00078e00ff */
[----:B------:R-:W-:Y:S01]  /*06e0*/  LOP3.LUT R15, R4, 0xf00, RZ, 0xc0, !PT ;  /* 0x00000f00040f7812 */ /* 0x000fe200078ec0ff */
[----:B------:R-:W-:-:S03]  /*06f0*/  UPRMT UR4, UR5, 0x654, UR4 ;  /* 0x0000065405047896 */ /* 0x000fc60008000004 */
[----:B------:R-:W-:-:S04]  /*0700*/  LOP3.LUT R28, R15, R28, RZ, 0xfc, !PT ;  /* 0x0000001c0f1c7212 */ /* 0x000fc800078efcff */
[----:B------:R-:W-:-:S04]  /*0710*/  LEA.HI R28, R15, R28, RZ, 0x1a ;  /* 0x0000001c0f1c7211 */ /* 0x000fc800078fd0ff */
[----:B------:R-:W-:Y:S02]  /*0720*/  LEA R28, R28, UR4, 0x2 ;  /* 0x000000041c1c7c11 */ /* 0x000fe4000f8e10ff */
[----:B------:R-:W-:-:S04]  /*0730*/  LOP3.LUT R4, R12, 0x3fc, RZ, 0xc0, !PT ;  /* 0x000003fc0c047812 */ /* 0x000fc800078ec0ff */
[----:B------:R-:W-:-:S04]  /*0740*/  LOP3.LUT R13, R4, 0x400, RZ, 0xfc, !PT ;  /* 0x00000400040d7812 */ /* 0x000fc800078efcff */
[----:B------:R-:W-:-:S04]  /*0750*/  SHF.R.U32.HI R13, RZ, 0x6, R13 ;  /* 0x00000006ff0d7819 */ /* 0x000fc8000001160d */
[----:B------:R-:W-:-:S05]  /*0760*/  LOP3.LUT R13, R13, 0x1c, RZ, 0xc0, !PT ;  /* 0x0000001c0d0d7812 */ /* 0x000fca00078ec0ff */
[----:B------:R-:W-:-:S05]  /*0770*/  IMAD.IADD R13, R4, 0x1, R13 ;  /* 0x00000001040d7824 */ /* 0x000fca00078e020d */
[----:B------:R-:W-:Y:S01]  /*0780*/  LEA R13, R13, UR4, 0x2 ;  /* 0x000000040d0d7c11 */ /* 0x000fe2000f8e10ff */
[----:B--2---:R-:W-:Y:S04]  /*0790*/  STS [R28+0x40], R26 ;  /* 0x0000401a1c007388 */ /* 0x004fe80000000800 */
[----:B---3--:R-:W-:Y:S04]  /*07a0*/  STS [R28+0x80], R25 ;  /* 0x000080191c007388 */ /* 0x008fe80000000800 */
[----:B-----5:R-:W-:Y:S04]  /*07b0*/  STS [R28+0xc0], R24 ;  /* 0x0000c0181c007388 */ /* 0x020fe80000000800 */
[----:B------:R0:W-:Y:S04]  /*07c0*/  STS [R28+0x100], R11 ;  /* 0x0001000b1c007388 */ /* 0x0001e80000000800 */
[----:B------:R1:W-:Y:S01]  /*07d0*/  STS [R28+0x140], R10 ;  /* 0x0001400a1c007388 */ /* 0x0003e20000000800 */
[----:B0-----:R-:W-:-:S03]  /*07e0*/  LOP3.LUT R11, R4, 0x800, RZ, 0xfc, !PT ;  /* 0x00000800040b7812 */ /* 0x001fc600078efcff */
[----:B----4-:R0:W-:Y:S04]  /*07f0*/  STS [R28+0x180], R5 ;  /* 0x000180051c007388 */ /* 0x0101e80000000800 */
[----:B------:R-:W-:Y:S04]  /*0800*/  STS [R28+0x1c0], R9 ;  /* 0x0001c0091c007388 */ /* 0x000fe80000000800 */
[----:B------:R2:W-:Y:S01]  /*0810*/  STS [R28+0x200], R8 ;  /* 0x000200081c007388 */ /* 0x0005e20000000800 */
[----:B-1----:R-:W-:Y:S02]  /*0820*/  SHF.R.U32.HI R10, RZ, 0x4, R0 ;  /* 0x00000004ff0a7819 */ /* 0x002fe40000011600 */
[----:B------:R-:W-:Y:S01]  /*0830*/  SHF.R.U32.HI R11, RZ, 0x6, R11 ;  /* 0x00000006ff0b7819 */ /* 0x000fe2000001160b */
[----:B------:R-:W-:Y:S04]  /*0840*/  STS [R28+0x280], R6 ;  /* 0x000280061c007388 */ /* 0x000fe80000000800 */
[----:B------:R1:W-:Y:S04]  /*0850*/  STS [R28+0x240], R2 ;  /* 0x000240021c007388 */ /* 0x0003e80000000800 */
[----:B------:R-:W-:Y:S04]  /*0860*/  STS [R28+0x300], R19 ;  /* 0x000300131c007388 */ /* 0x000fe80000000800 */
[----:B------:R-:W-:Y:S04]  /*0870*/  STS [R28], R29 ;  /* 0x0000001d1c007388 */ /* 0x000fe80000000800 */
[----:B------:R-:W-:Y:S01]  /*0880*/  STS [R28+0x2c0], R18 ;  /* 0x0002c0121c007388 */ /* 0x000fe20000000800 */
[----:B0-----:R-:W-:-:S02]  /*0890*/  LOP3.LUT R5, R10, 0xc, RZ, 0xc0, !PT ;  /* 0x0000000c0a057812 */ /* 0x001fc400078ec0ff */
[----:B------:R-:W-:-:S03]  /*08a0*/  LOP3.LUT R11, R11, 0x2c, RZ, 0xc0, !PT ;  /* 0x0000002c0b0b7812 */ /* 0x000fc600078ec0ff */
[C---:B------:R-:W-:Y:S02]  /*08b0*/  IMAD.IADD R5, R4.reuse, 0x1, R5 ;  /* 0x0000000104057824 */ /* 0x040fe400078e0205 */
[----:B------:R-:W-:Y:S01]  /*08c0*/  IMAD.IADD R11, R4, 0x1, R11 ;  /* 0x00000001040b7824 */ /* 0x000fe200078e020b */
[----:B------:R0:W-:Y:S04]  /*08d0*/  STS [R28+0x380], R22 ;  /* 0x000380161c007388 */ /* 0x0001e80000000800 */
[----:B------:R-:W-:Y:S04]  /*08e0*/  STS [R28+0x340], R27 ;  /* 0x0003401b1c007388 */ /* 0x000fe80000000800 */
[----:B------:R3:W-:Y:S01]  /*08f0*/  STS [R28+0x3c0], R23 ;  /* 0x0003c0171c007388 */ /* 0x0007e20000000800 */
[----:B--2---:R-:W-:-:S02]  /*0900*/  LEA R8, R5, UR4, 0x2 ;  /* 0x0000000405087c11 */ /* 0x004fc4000f8e10ff */
[----:B------:R-:W-:Y:S01]  /*0910*/  LEA R16, R11, UR4, 0x2 ;  /* 0x000000040b107c11 */ /* 0x000fe2000f8e10ff */
[----:B------:R-:W-:Y:S01]  /*0920*/  BAR.SYNC.DEFER_BLOCKING 0x0 ;  /* 0x0000000000007b1d */ /* 0x000fe20000010000 */
[----:B-1----:R-:W-:-:S04]  /*0930*/  LOP3.LUT R2, R12, 0xfc, RZ, 0xc0, !PT ;  /* 0x000000fc0c027812 */ /* 0x002fc800078ec0ff */
[----:B------:R-:W-:-:S04]  /*0940*/  PRMT R5, R2, 0x6540, R3 ;  /* 0x0000654002057816 */ /* 0x000fc80000000003 */
[----:B------:R-:W-:Y:S02]  /*0950*/  SHF.R.S32.HI R2, RZ, 0x1f, R5 ;  /* 0x0000001fff027819 */ /* 0x000fe40000011405 */
[----:B------:R-:W-:Y:S02]  /*0960*/  SHF.R.U32.HI R0, RZ, 0x6, R0 ;  /* 0x00000006ff007819 */ /* 0x000fe40000011600 */
[----:B------:R-:W-:Y:S02]  /*0970*/  LEA.HI R6, R2, R5, RZ, 0xb ;  /* 0x0000000502067211 */ /* 0x000fe400078f58ff */
[----:B------:R-:W1:Y:S01]  /*0980*/  LDC.64 R2, c[0x0][0x218] ;  /* 0x00008600ff027b82 */ /* 0x000e620000000a00 */
[----:B------:R-:W2:Y:S04]  /*0990*/  LDS.128 R8, [R8] ;  /* 0x0000000008087984 */ /* 0x000ea80000000c00 */
[----:B------:R-:W4:Y:S04]  /*09a0*/  LDS.128 R12, [R13+0x1000] ;  /* 0x001000000d0c7984 */ /* 0x000f280000000c00 */
[----:B------:R-:W5:Y:S01]  /*09b0*/  LDS.128 R16, [R16+0x2000] ;  /* 0x0020000010107984 */ /* 0x000f620000000c00 */
[----:B------:R-:W-:-:S02]  /*09c0*/  LOP3.LUT R20, R6, 0xfffff800, RZ, 0xc0, !PT ;  /* 0xfffff80006147812 */ /* 0x000fc400078ec0ff */
[----:B------:R-:W-:Y:S02]  /*09d0*/  SGXT.U32 R0, R0, 0x2 ;  /* 0x000000020000781a */ /* 0x000fe40000000000 */
[----:B------:R-:W-:Y:S01]  /*09e0*/  SHF.R.S32.HI R6, RZ, 0xb, R6 ;  /* 0x0000000bff067819 */ /* 0x000fe20000011406 */
[----:B------:R-:W-:Y:S01]  /*09f0*/  IMAD.IADD R21, R5, 0x1, -R20 ;  /* 0x0000000105157824 */ /* 0x000fe200078e0a14 */
[----:B------:R-:W-:Y:S02]  /*0a00*/  LOP3.LUT R0, R7, R0, RZ, 0xfc, !PT ;  /* 0x0000000007007212 */ /* 0x000fe400078efcff */
[----:B------:R-:W-:Y:S01]  /*0a10*/  ISETP.GE.AND P0, PT, R5, 0x800000, PT ;  /* 0x008000000500780c */ /* 0x000fe20003f06270 */
[----:B------:R-:W-:Y:S01]  /*0a20*/  IMAD R21, R6, 0x4800, R21 ;  /* 0x0000480006157824 */ /* 0x000fe200078e0215 */
[----:B------:R-:W-:Y:S02]  /*0a30*/  LOP3.LUT R5, R4, 0xc00, RZ, 0xfc, !PT ;  /* 0x00000c0004057812 */ /* 0x000fe400078efcff */
[----:B------:R-:W-:-:S02]  /*0a40*/  LOP3.LUT R6, R0, 0x4, RZ, 0xfc, !PT ;  /* 0x0000000400067812 */ /* 0x000fc400078efcff */
[C---:B------:R-:W-:Y:S02]  /*0a50*/  LOP3.LUT R20, R0.reuse, 0x8, RZ, 0xfc, !PT ;  /* 0x0000000800147812 */ /* 0x040fe400078efcff */
[----:B------:R-:W-:Y:S02]  /*0a60*/  ISETP.LT.AND P1, PT, R0, 0x9, !P0 ;  /* 0x000000090000780c */ /* 0x000fe40004721270 */
[----:B0-----:R-:W-:Y:S02]  /*0a70*/  SHF.R.U32.HI R22, RZ, 0x6, R5 ;  /* 0x00000006ff167819 */ /* 0x001fe40000011605 */
[----:B------:R-:W-:Y:S02]  /*0a80*/  ISETP.LT.AND P2, PT, R6, 0x9, !P0 ;  /* 0x000000090600780c */ /* 0x000fe40004741270 */
[----:B------:R-:W-:Y:S01]  /*0a90*/  ISETP.LT.AND P3, PT, R20, 0x9, !P0 ;  /* 0x000000091400780c */ /* 0x000fe20004761270 */
[--C-:B------:R-:W-:Y:S01]  /*0aa0*/  IMAD R5, R0, 0x800, R21.reuse ;  /* 0x0000080000057824 */ /* 0x100fe200078e0215 */
[----:B------:R-:W-:Y:S01]  /*0ab0*/  ISETP.LT.AND P0, PT, R7, RZ, !P0 ;  /* 0x000000ff0700720c */ /* 0x000fe20004701270 */
[--C-:B---3--:R-:W-:Y:S01]  /*0ac0*/  IMAD R23, R6, 0x800, R21.reuse ;  /* 0x0000080006177824 */ /* 0x108fe200078e0215 */
[----:B------:R-:W-:Y:S01]  /*0ad0*/  LOP3.LUT R27, R22, 0x3c, RZ, 0xc0, !PT ;  /* 0x0000003c161b7812 */ /* 0x000fe200078ec0ff */
[----:B------:R-:W-:-:S02]  /*0ae0*/  IMAD R25, R20, 0x800, R21 ;  /* 0x0000080014197824 */ /* 0x000fc400078e0215 */
[----:B-1----:R-:W-:-:S04]  /*0af0*/  IMAD.WIDE R6, R5, 0x4, R2 ;  /* 0x0000000405067825 */ /* 0x002fc800078e0202 */
[----:B------:R-:W-:Y:S01]  /*0b00*/  IMAD.WIDE R20, R23, 0x4, R2 ;  /* 0x0000000417147825 */ /* 0x000fe200078e0202 */
[----:B--2---:R0:W-:Y:S03]  /*0b10*/  @P1 STG.E.128 desc[UR6][R6.64], R8 ;  /* 0x0000000806001986 */ /* 0x0041e6000c101d06 */
[----:B------:R-:W-:Y:S02]  /*0b20*/  IMAD.IADD R27, R4, 0x1, R27 ;  /* 0x00000001041b7824 */ /* 0x000fe400078e021b */
[----:B------:R-:W-:Y:S01]  /*0b30*/  IMAD.WIDE R22, R25, 0x4, R2 ;  /* 0x0000000419167825 */ /* 0x000fe200078e0202 */
[----:B----4-:R0:W-:Y:S02]  /*0b40*/  @P2 STG.E.128 desc[UR6][R20.64], R12 ;  /* 0x0000000c14002986 */ /* 0x0101e4000c101d06 */
[----:B------:R-:W-:Y:S02]  /*0b50*/  LEA R27, R27, UR4, 0x2 ;  /* 0x000000041b1b7c11 */ /* 0x000fe4000f8e10ff */
[----:B-----5:R0:W-:Y:S02]  /*0b60*/  @P3 STG.E.128 desc[UR6][R22.64], R16 ;  /* 0x0000001016003986 */ /* 0x0201e4000c101d06 */
[----:B0-----:R-:W-:Y:S05]  /*0b70*/  @!P0 EXIT ;  /* 0x000000000000894d */ /* 0x001fea0003800000 */
[----:B------:R-:W0:Y:S01]  /*0b80*/  LDS.128 R24, [R27+0x3000] ;  /* 0x003000001b187984 */ /* 0x000e220000000c00 */
[----:B------:R-:W-:-:S04]  /*0b90*/  VIADD R5, R5, 0x6000 ;  /* 0x0000600005057836 */ /* 0x000fc80000000000 */
[----:B------:R-:W-:-:S05]  /*0ba0*/  IMAD.WIDE R2, R5, 0x4, R2 ;  /* 0x0000000405027825 */ /* 0x000fca00078e0202 */
[----:B0-----:R-:W-:Y:S01]  /*0bb0*/  STG.E.128 desc[UR6][R2.64], R24 ;  /* 0x0000001802007986 */ /* 0x001fe2000c101d06 */
[----:B------:R-:W-:Y:S05]  /*0bc0*/  EXIT ;  /* 0x000000000000794d */ /* 0x000fea0003800000 */
.L_x_0:
[----:B------:R-:W-:-:S00]  /*0bd0*/  BRA `(.L_x_0) ;  /* 0xfffffffc00fc7947 */ /* 0x000fc0000383ffff */
[----:B------:R-:W-:-:S00]  /*0be0*/  NOP ;  /* 0x0000000000007918 */ /* 0x000fc00000000000 */
        /* <DEDUP_REMOVED lines=9> */
.L_x_1:


//--------------------- .nv.shared.triton_poi_fused_7 --------------------------
	.section	.nv.shared.triton_poi_fused_7,"aw",@nobits
	.sectionflags	@""
	.align	16
	.zero		1024


//--------------------- .nv.constant0.triton_poi_fused_7 --------------------------
	.section	.nv.constant0.triton_poi_fused_7,"a",@progbits
	.sectionflags	@""
	.align	4
.nv.constant0.triton_poi_fused_7:
	.zero		552
